	.headerflags	@"EF_CUDA_TEXMODE_UNIFIED EF_CUDA_64BIT_ADDRESS EF_CUDA_ACCELERATORS EF_CUDA_SM90 EF_CUDA_VIRTUAL_SM(EF_CUDA_SM90)"
	.elftype	@"ET_EXEC"


//--------------------- .nv.info                  --------------------------
	.section	.nv.info,"",@"SHT_CUDA_INFO"
	.align	4


	//----- nvinfo : EIATTR_REGCOUNT
	.align		4
        /*0000*/ 	.byte	0x04, 0x2f
        /*0002*/ 	.short	(.L_1 - .L_0)
	.align		4
.L_0:
        /*0004*/ 	.word	index@(triton_poi_fused_view_27)
        /*0008*/ 	.word	0x0000000e


	//----- nvinfo : EIATTR_MIN_STACK_SIZE
	.align		4
.L_1:
        /*000c*/ 	.byte	0x04, 0x12
        /*000e*/ 	.short	(.L_3 - .L_2)
	.align		4
.L_2:
        /*0010*/ 	.word	index@(triton_poi_fused_view_27)
        /*0014*/ 	.word	0x00000000


	//----- nvinfo : EIATTR_FRAME_SIZE
	.align		4
.L_3:
        /*0018*/ 	.byte	0x04, 0x11
        /*001a*/ 	.short	(.L_5 - .L_4)
	.align		4
.L_4:
        /*001c*/ 	.word	index@(triton_poi_fused_view_27)
        /*0020*/ 	.word	0x00000000


	//----- nvinfo : EIATTR_MIN_STACK_SIZE
	.align		4
.L_5:
        /*0024*/ 	.byte	0x04, 0x12
        /*0026*/ 	.short	(.L_7 - .L_6)
	.align		4
.L_6:
        /*0028*/ 	.word	index@(triton_poi_fused_view_27)
        /*002c*/ 	.word	0x00000000
.L_7:


//--------------------- .nv.info.triton_poi_fused_view_27 --------------------------
	.section	.nv.info.triton_poi_fused_view_27,"",@"SHT_CUDA_INFO"
	.sectionflags	@""
	.align	4


	//----- nvinfo : EIATTR_CUDA_API_VERSION
	.align		4
        /*0000*/ 	.byte	0x04, 0x37
        /*0002*/ 	.short	(.L_9 - .L_8)
.L_8:
        /*0004*/ 	.word	0x0000007c


	//----- nvinfo : EIATTR_KPARAM_INFO
	.align		4
.L_9:
        /*0008*/ 	.byte	0x04, 0x17
        /*000a*/ 	.short	(.L_11 - .L_10)
.L_10:
        /*000c*/ 	.word	0x00000000
        /*0010*/ 	.short	0x0002
        /*0012*/ 	.short	0x0010
        /*0014*/ 	.byte	0x00, 0xf0, 0x11, 0x00


	//----- nvinfo : EIATTR_KPARAM_INFO
	.align		4
.L_11:
        /*0018*/ 	.byte	0x04, 0x17
        /*001a*/ 	.short	(.L_13 - .L_12)
.L_12:
        /*001c*/ 	.word	0x00000000
        /*0020*/ 	.short	0x0001
        /*0022*/ 	.short	0x0008
        /*0024*/ 	.byte	0x00, 0xf4, 0x21, 0x00


	//----- nvinfo : EIATTR_KPARAM_INFO
	.align		4
.L_13:
        /*0028*/ 	.byte	0x04, 0x17
        /*002a*/ 	.short	(.L_15 - .L_14)
.L_14:
        /*002c*/ 	.word	0x00000000
        /*0030*/ 	.short	0x0000
        /*0032*/ 	.short	0x0000
        /*0034*/ 	.byte	0x00, 0xf4, 0x21, 0x00


	//----- nvinfo : EIATTR_SPARSE_MMA_MASK
	.align		4
.L_15:
        /*0038*/ 	.byte	0x03, 0x50
        /*003a*/ 	.short	0x0000


	//----- nvinfo : EIATTR_MAXREG_COUNT
	.align		4
        /*003c*/ 	.byte	0x03, 0x1b
        /*003e*/ 	.short	0x00ff


	//----- nvinfo : EIATTR_EXIT_INSTR_OFFSETS
	.align		4
        /*0040*/ 	.byte	0x04, 0x1c
        /*0042*/ 	.short	(.L_17 - .L_16)


	//   ....[0]....
.L_16:
        /*0044*/ 	.word	0x000002b0


	//   ....[1]....
        /*0048*/ 	.word	0x000002d0


	//----- nvinfo : EIATTR_REQNTID
	.align		4
.L_17:
        /*004c*/ 	.byte	0x04, 0x10
        /*004e*/ 	.short	(.L_19 - .L_18)
.L_18:
        /*0050*/ 	.word	0x00000080
        /*0054*/ 	.word	0x00000001
        /*0058*/ 	.word	0x00000001


	//----- nvinfo : EIATTR_CRS_STACK_SIZE
	.align		4
.L_19:
        /*005c*/ 	.byte	0x04, 0x1e
        /*005e*/ 	.short	(.L_21 - .L_20)
.L_20:
        /*0060*/ 	.word	0x00000000


	//----- nvinfo : EIATTR_CBANK_PARAM_SIZE
	.align		4
.L_21:
        /*0064*/ 	.byte	0x03, 0x19
        /*0066*/ 	.short	0x0014


	//----- nvinfo : EIATTR_PARAM_CBANK
	.align		4
        /*0068*/ 	.byte	0x04, 0x0a
        /*006a*/ 	.short	(.L_23 - .L_22)
	.align		4
.L_22:
        /*006c*/ 	.word	index@(.nv.constant0.triton_poi_fused_view_27)
        /*0070*/ 	.short	0x0210
        /*0072*/ 	.short	0x0014


	//----- nvinfo : EIATTR_SW_WAR
	.align		4
.L_23:
        /*0074*/ 	.byte	0x04, 0x36
        /*0076*/ 	.short	(.L_25 - .L_24)
.L_24:
        /*0078*/ 	.word	0x00000008
.L_25:


//--------------------- .nv.callgraph             --------------------------
	.section	.nv.callgraph,"",@"SHT_CUDA_CALLGRAPH"
	.align	4
	.sectionentsize	8
	.align		4
        /*0000*/ 	.word	0x00000000
	.align		4
        /*0004*/ 	.word	0xffffffff
	.align		4
        /*0008*/ 	.word	0x00000000
	.align		4
        /*000c*/ 	.word	0xfffffffe
	.align		4
        /*0010*/ 	.word	0x00000000
	.align		4
        /*0014*/ 	.word	0xfffffffd
	.align		4
        /*0018*/ 	.word	0x00000000
	.align		4
        /*001c*/ 	.word	0xfffffffc


//--------------------- .text.triton_poi_fused_view_27 --------------------------
	.section	.text.triton_poi_fused_view_27,"ax",@progbits
	.align	128
        .global         triton_poi_fused_view_27
        .type           triton_poi_fused_view_27,@function
        .size           triton_poi_fused_view_27,(.L_x_3 - triton_poi_fused_view_27)
        .other          triton_poi_fused_view_27,@"STO_CUDA_ENTRY STV_DEFAULT"
triton_poi_fused_view_27:
.text.triton_poi_fused_view_27:
[----:B------:R-:W0:Y:S02]  /*0000*/  LDC R1, c[0x0][0x28] ;  /* 0x00000a00ff017b82 */ /* 0x000e240000000800 */
[----:B------:R-:W1:Y:S01]  /*0010*/  S2R R7, SR_TID.X ;  /* 0x0000000000077919 */ /* 0x000e620000002100 */
[----:B------:R-:W-:Y:S01]  /*0020*/  ULDC.64 UR4, c[0x0][0x208] ;  /* 0x0000820000047ab9 */ /* 0x000fe20000000a00 */
[----:B------:R-:W-:Y:S01]  /*0030*/  BSSY B0, `(.L_x_0) ;  /* 0x0000027000007945 */ /* 0x000fe20003800000 */
[----:B------:R-:W2:Y:S01]  /*0040*/  S2R R4, SR_CTAID.X ;  /* 0x0000000000047919 */ /* 0x000ea20000002500 */
[----:B-1----:R-:W-:-:S05]  /*0050*/  LOP3.LUT R7, R7, 0x7f, RZ, 0xc0, !PT ;  /* 0x0000007f07077812 */ /* 0x002fca00078ec0ff */
[----:B--2---:R-:W-:Y:S01]  /*0060*/  IMAD R7, R4, 0x80, R7 ;  /* 0x0000008004077824 */ /* 0x004fe200078e0207 */
[----:B------:R-:W-:-:S03]  /*0070*/  SHF.R.S32.HI R4, RZ, 0x18, R4 ;  /* 0x00000018ff047819 */ /* 0x000fc60000011404 */
[C---:B------:R-:W-:Y:S01]  /*0080*/  IMAD.HI R0, R7.reuse, 0x66666667, RZ ;  /* 0x6666666707007827 */ /* 0x040fe200078e02ff */
[----:B------:R-:W-:Y:S02]  /*0090*/  SGXT R4, R4, 0x1 ;  /* 0x000000010404781a */ /* 0x000fe40000000200 */
[----:B------:R-:W-:Y:S02]  /*00a0*/  ISETP.GE.AND P0, PT, R7, 0x2800, PT ;  /* 0x000028000700780c */ /* 0x000fe40003f06270 */
[----:B------:R-:W-:Y:S02]  /*00b0*/  SHF.R.U32.HI R9, RZ, 0x1f, R0 ;  /* 0x0000001fff097819 */ /* 0x000fe40000011600 */
[----:B------:R-:W-:Y:S02]  /*00c0*/  LEA.HI R4, R4, R7, RZ, 0x2 ;  /* 0x0000000704047211 */ /* 0x000fe400078f10ff */
[----:B------:R-:W-:Y:S02]  /*00d0*/  LEA.HI R2, R0, R9, RZ, 0x18 ;  /* 0x0000000900027211 */ /* 0x000fe400078fc0ff */
[----:B------:R-:W-:-:S02]  /*00e0*/  SHF.R.S32.HI R8, RZ, 0x2, R4 ;  /* 0x00000002ff087819 */ /* 0x000fc40000011404 */
[----:B------:R-:W1:Y:S01]  /*00f0*/  LDC.64 R4, c[0x0][0x218] ;  /* 0x00008600ff047b82 */ /* 0x000e620000000a00 */
[----:B------:R-:W-:Y:S01]  /*0100*/  IMAD R2, R2, -0x280, R7 ;  /* 0xfffffd8002027824 */ /* 0x000fe200078e0207 */
[----:B------:R-:W-:Y:S01]  /*0110*/  LEA.HI.SX32 R0, R0, R9, 0x16 ;  /* 0x0000000900007211 */ /* 0x000fe200078fb2ff */
[----:B------:R-:W-:-:S03]  /*0120*/  IMAD.HI R6, R8, 0x66666667, RZ ;  /* 0x6666666708067827 */ /* 0x000fc600078e02ff */
[----:B------:R-:W-:Y:S02]  /*0130*/  PRMT R3, R2, 0x9910, RZ ;  /* 0x0000991002037816 */ /* 0x000fe400000000ff */
[----:B------:R-:W-:Y:S02]  /*0140*/  SHF.R.U32.HI R11, RZ, 0x1f, R6 ;  /* 0x0000001fff0b7819 */ /* 0x000fe40000011606 */
[----:B------:R-:W-:Y:S02]  /*0150*/  SHF.R.S32.HI R3, RZ, 0xf, R3 ;  /* 0x0000000fff037819 */ /* 0x000fe40000011403 */
[----:B------:R-:W-:Y:S02]  /*0160*/  LEA.HI.SX32 R11, R6, R11, 0x18 ;  /* 0x0000000b060b7211 */ /* 0x000fe400078fc2ff */
[----:B------:R-:W-:-:S03]  /*0170*/  LOP3.LUT R3, R3, 0xffff, RZ, 0xc0, !PT ;  /* 0x0000ffff03037812 */ /* 0x000fc600078ec0ff */
[----:B------:R-:W-:Y:S01]  /*0180*/  IMAD R11, R11, -0x280, R8 ;  /* 0xfffffd800b0b7824 */ /* 0x000fe200078e0208 */
[----:B------:R-:W-:-:S03]  /*0190*/  LEA.HI R3, R3, R2, RZ, 0x12 ;  /* 0x0000000203037211 */ /* 0x000fc600078f90ff */
[----:B------:R-:W-:Y:S01]  /*01a0*/  IMAD R11, R0, 0xa00, R11 ;  /* 0x00000a00000b7824 */ /* 0x000fe200078e020b */
[----:B------:R-:W-:Y:S01]  /*01b0*/  LOP3.LUT R3, R3, 0x1fc, RZ, 0xc0, !PT ;  /* 0x000001fc03037812 */ /* 0x000fe200078ec0ff */
[----:B-1----:R-:W-:-:S04]  /*01c0*/  IMAD.WIDE R4, R7, 0x4, R4 ;  /* 0x0000000407047825 */ /* 0x002fc800078e0204 */
[----:B------:R-:W-:Y:S02]  /*01d0*/  IMAD.MOV R3, RZ, RZ, -R3 ;  /* 0x000000ffff037224 */ /* 0x000fe400078e0a03 */
[----:B------:R-:W-:-:S03]  /*01e0*/  IMAD.MOV.U32 R7, RZ, RZ, RZ ;  /* 0x000000ffff077224 */ /* 0x000fc600078e00ff */
[----:B------:R-:W-:-:S05]  /*01f0*/  PRMT R3, R3, 0x7710, RZ ;  /* 0x0000771003037816 */ /* 0x000fca00000000ff */
[----:B------:R-:W-:-:S05]  /*0200*/  IMAD.IADD R2, R2, 0x1, R3 ;  /* 0x0000000102027824 */ /* 0x000fca00078e0203 */
[----:B------:R-:W-:Y:S02]  /*0210*/  PRMT R10, R2, 0x9910, RZ ;  /* 0x00009910020a7816 */ /* 0x000fe400000000ff */
[----:B------:R-:W1:Y:S03]  /*0220*/  LDC.64 R2, c[0x0][0x210] ;  /* 0x00008400ff027b82 */ /* 0x000e660000000a00 */
[----:B------:R-:W-:-:S05]  /*0230*/  IMAD R6, R10, 0x280, RZ ;  /* 0x000002800a067824 */ /* 0x000fca00078e02ff */
[----:B------:R-:W-:-:S05]  /*0240*/  PRMT R6, R6, 0x9910, RZ ;  /* 0x0000991006067816 */ /* 0x000fca00000000ff */
[----:B------:R-:W-:-:S04]  /*0250*/  IMAD.MOV.U32 R0, RZ, RZ, R6 ;  /* 0x000000ffff007224 */ /* 0x000fc800078e0006 */
[----:B------:R-:W-:-:S04]  /*0260*/  IMAD.IADD R11, R0, 0x1, R11 ;  /* 0x00000001000b7824 */ /* 0x000fc800078e020b */
[----:B-1----:R-:W-:Y:S01]  /*0270*/  IMAD.WIDE R2, R11, 0x4, R2 ;  /* 0x000000040b027825 */ /* 0x002fe200078e0202 */
[----:B------:R-:W-:Y:S06]  /*0280*/  @P0 BRA `(.L_x_1) ;  /* 0x0000000000040947 */ /* 0x000fec0003800000 */
[----:B------:R1:W5:Y:S02]  /*0290*/  LDG.E.EL R7, desc[UR4][R2.64] ;  /* 0x0000000402077981 */ /* 0x000364000c2e1900 */
.L_x_1:
[----:B------:R-:W-:Y:S05]  /*02a0*/  BSYNC B0 ;  /* 0x0000000000007941 */ /* 0x000fea0003800000 */
.L_x_0:
[----:B------:R-:W-:Y:S05]  /*02b0*/  @P0 EXIT ;  /* 0x000000000000094d */ /* 0x000fea0003800000 */
[----:B-----5:R-:W-:Y:S01]  /*02c0*/  STG.E desc[UR4][R4.64], R7 ;  /* 0x0000000704007986 */ /* 0x020fe2000c101904 */
[----:B------:R-:W-:Y:S05]  /*02d0*/  EXIT ;  /* 0x000000000000794d */ /* 0x000fea0003800000 */
.L_x_2:
[----:B------:R-:W-:-:S00]  /*02e0*/  BRA `(.L_x_2) ;  /* 0xfffffffc00fc7947 */ /* 0x000fc0000383ffff */
[----:B------:R-:W-:-:S00]  /*02f0*/  NOP ;  /* 0x0000000000007918 */ /* 0x000fc00000000000 */
        /* <DEDUP_REMOVED lines=8> */
.L_x_3:


//--------------------- .nv.constant0.triton_poi_fused_view_27 --------------------------
	.section	.nv.constant0.triton_poi_fused_view_27,"a",@progbits
	.sectionflags	@""
	.align	4
.nv.constant0.triton_poi_fused_view_27:
	.zero		548
